//
// Generated by NVIDIA NVVM Compiler
//
// Compiler Build ID: CL-36424714
// Cuda compilation tools, release 13.0, V13.0.88
// Based on NVVM 20.0.0
//

.version 9.0
.target sm_100
.address_size 64

	// .globl	_Z6kernelPdi

.visible .entry _Z6kernelPdi(
	.param .u64 .ptr .align 1 _Z6kernelPdi_param_0,
	.param .u32 _Z6kernelPdi_param_1
)
{
	.reg .pred 	%p<6>;
	.reg .b32 	%r<25>;
	.reg .b64 	%rd<6>;
	.reg .b64 	%fd<27>;

	ld.param.u64 	%rd2, [_Z6kernelPdi_param_0];
	ld.param.u32 	%r14, [_Z6kernelPdi_param_1];
	cvta.to.global.u64 	%rd3, %rd2;
	mov.u32 	%r15, %tid.x;
	mul.wide.u32 	%rd4, %r15, 8;
	add.s64 	%rd1, %rd3, %rd4;
	mov.b64 	%rd5, 4614253070214989087;
	st.global.u64 	[%rd1], %rd5;
	setp.eq.s32 	%p1, %r14, 0;
	@%p1 bra 	$L__BB0_8;
	and.b32  	%r1, %r14, 3;
	setp.lt.u32 	%p2, %r14, 4;
	mov.b32 	%r24, 0;
	mov.f64 	%fd26, 0d40091EB851EB851F;
	@%p2 bra 	$L__BB0_4;
	and.b32  	%r24, %r14, -4;
	neg.s32 	%r21, %r24;
	mov.f64 	%fd22, 0d0000000000000000;
	mov.f64 	%fd26, 0d40091EB851EB851F;
	mov.b32 	%r20, 1;
$L__BB0_3:
	mul.f64 	%fd14, %fd26, %fd22;
	add.s32 	%r18, %r20, 2;
	cvt.rn.f64.u32 	%fd15, %r20;
	mul.f64 	%fd16, %fd14, %fd15;
	add.s32 	%r19, %r20, 1;
	cvt.rn.f64.u32 	%fd17, %r19;
	mul.f64 	%fd18, %fd16, %fd17;
	cvt.rn.f64.u32 	%fd19, %r18;
	mul.f64 	%fd26, %fd18, %fd19;
	add.f64 	%fd22, %fd22, 0d4010000000000000;
	add.s32 	%r21, %r21, 4;
	add.s32 	%r20, %r20, 4;
	setp.ne.s32 	%p3, %r21, 0;
	@%p3 bra 	$L__BB0_3;
$L__BB0_4:
	setp.eq.s32 	%p4, %r1, 0;
	@%p4 bra 	$L__BB0_7;
	neg.s32 	%r23, %r1;
$L__BB0_6:
	.pragma "nounroll";
	cvt.rn.f64.u32 	%fd20, %r24;
	mul.f64 	%fd26, %fd26, %fd20;
	add.s32 	%r24, %r24, 1;
	add.s32 	%r23, %r23, 1;
	setp.ne.s32 	%p5, %r23, 0;
	@%p5 bra 	$L__BB0_6;
$L__BB0_7:
	st.global.f64 	[%rd1], %fd26;
$L__BB0_8:
	ret;

}


// ===== COMPILED SASS (sm_100) =====

	.target	sm_100

	.elftype	@"ET_EXEC"


//--------------------- .note.nv.tkinfo           --------------------------
	.section	.note.nv.tkinfo,"",@"SHT_NOTE"
	.sectionflags	@"SHF_NOTE_NV_TKINFO"
	.tkinfo
        /*0018*/ 	.word	0x00000002
        /*0030*/ 	.string	""
        /*0030*/ 	.string	"ptxas"
        /*0030*/ 	.string	"Cuda compilation tools, release 13.0, V13.0.88"
        /*0030*/ 	.string	"Build cuda_13.0.r13.0/compiler.36424714_0"
        /*0030*/ 	.string	"-arch sm_100 -m 64 "



//--------------------- .note.nv.cuinfo           --------------------------
	.section	.note.nv.cuinfo,"",@"SHT_NOTE"
	.sectionflags	@"SHF_NOTE_NV_CUINFO"
        /*0018*/ 	.short	0x0002
        /*001a*/ 	.short	0x0064
        /*001c*/ 	.short	0x0082
	.zero		2


//--------------------- .nv.info                  --------------------------
	.section	.nv.info,"",@"SHT_CUDA_INFO"
	.align	4


	//----- nvinfo : EIATTR_REGCOUNT
	.align		4
        /*0000*/ 	.byte	0x04, 0x2f
        /*0002*/ 	.short	(.L_1 - .L_0)
	.align		4
.L_0:
        /*0004*/ 	.word	index@(_Z6kernelPdi)
        /*0008*/ 	.word	0x0000000e


	//----- nvinfo : EIATTR_FRAME_SIZE
	.align		4
.L_1:
        /*000c*/ 	.byte	0x04, 0x11
        /*000e*/ 	.short	(.L_3 - .L_2)
	.align		4
.L_2:
        /*0010*/ 	.word	index@(_Z6kernelPdi)
        /*0014*/ 	.word	0x00000000


	//----- nvinfo : EIATTR_MIN_STACK_SIZE
	.align		4
.L_3:
        /*0018*/ 	.byte	0x04, 0x12
        /*001a*/ 	.short	(.L_5 - .L_4)
	.align		4
.L_4:
        /*001c*/ 	.word	index@(_Z6kernelPdi)
        /*0020*/ 	.word	0x00000000
.L_5:


//--------------------- .nv.compat                --------------------------
	.section	.nv.compat,"",@"SHT_CUDA_COMPAT_INFO"
	.align	4
        /*0000*/ 	.byte	0x02, 0x09, 0x00, 0x00, 0x02, 0x02, 0x01, 0x00, 0x02, 0x05, 0x05, 0x00, 0x03, 0x07, 0x01, 0x01
        /*0010*/ 	.byte	0x02, 0x03, 0x00, 0x00, 0x02, 0x06, 0x01, 0x00, 0x04, 0x0b, 0x08, 0x00, 0x01, 0x00, 0x00, 0x00
        /*0020*/ 	.byte	0x00, 0x00, 0x00, 0x00


//--------------------- .nv.info._Z6kernelPdi     --------------------------
	.section	.nv.info._Z6kernelPdi,"",@"SHT_CUDA_INFO"
	.sectionflags	@""
	.align	4


	//----- nvinfo : EIATTR_CUDA_API_VERSION
	.align		4
        /*0000*/ 	.byte	0x04, 0x37
        /*0002*/ 	.short	(.L_7 - .L_6)
.L_6:
        /*0004*/ 	.word	0x00000082


	//----- nvinfo : EIATTR_KPARAM_INFO
	.align		4
.L_7:
        /*0008*/ 	.byte	0x04, 0x17
        /*000a*/ 	.short	(.L_9 - .L_8)
.L_8:
        /*000c*/ 	.word	0x00000000
        /*0010*/ 	.short	0x0001
        /*0012*/ 	.short	0x0008
        /*0014*/ 	.byte	0x00, 0xf0, 0x11, 0x00


	//----- nvinfo : EIATTR_KPARAM_INFO
	.align		4
.L_9:
        /*0018*/ 	.byte	0x04, 0x17
        /*001a*/ 	.short	(.L_11 - .L_10)
.L_10:
        /*001c*/ 	.word	0x00000000
        /*0020*/ 	.short	0x0000
        /*0022*/ 	.short	0x0000
        /*0024*/ 	.byte	0x00, 0xf5, 0x21, 0x00


	//----- nvinfo : EIATTR_SPARSE_MMA_MASK
	.align		4
.L_11:
        /*0028*/ 	.byte	0x03, 0x50
        /*002a*/ 	.short	0x0000


	//----- nvinfo : EIATTR_MAXREG_COUNT
	.align		4
        /*002c*/ 	.byte	0x03, 0x1b
        /*002e*/ 	.short	0x00ff


	//----- nvinfo : EIATTR_MERCURY_ISA_VERSION
	.align		4
        /*0030*/ 	.byte	0x03, 0x5f
        /*0032*/ 	.short	0x0101


	//----- nvinfo : EIATTR_VRC_CTA_INIT_COUNT
	.align		4
        /*0034*/ 	.byte	0x02, 0x4a
	.zero		1
	.zero		1


	//----- nvinfo : EIATTR_EXIT_INSTR_OFFSETS
	.align		4
        /*0038*/ 	.byte	0x04, 0x1c
        /*003a*/ 	.short	(.L_13 - .L_12)


	//   ....[0]....
.L_12:
        /*003c*/ 	.word	0x000000a0


	//   ....[1]....
        /*0040*/ 	.word	0x00000820


	//----- nvinfo : EIATTR_CBANK_PARAM_SIZE
	.align		4
.L_13:
        /*0044*/ 	.byte	0x03, 0x19
        /*0046*/ 	.short	0x000c


	//----- nvinfo : EIATTR_PARAM_CBANK
	.align		4
        /*0048*/ 	.byte	0x04, 0x0a
        /*004a*/ 	.short	(.L_15 - .L_14)
	.align		4
.L_14:
        /*004c*/ 	.word	index@(.nv.constant0._Z6kernelPdi)
        /*0050*/ 	.short	0x0380
        /*0052*/ 	.short	0x000c


	//----- nvinfo : EIATTR_SW_WAR
	.align		4
.L_15:
        /*0054*/ 	.byte	0x04, 0x36
        /*0056*/ 	.short	(.L_17 - .L_16)
.L_16:
        /*0058*/ 	.word	0x00000008
.L_17:


//--------------------- .nv.callgraph             --------------------------
	.section	.nv.callgraph,"",@"SHT_CUDA_CALLGRAPH"
	.align	4
	.sectionentsize	8
	.align		4
        /*0000*/ 	.word	0x00000000
	.align		4
        /*0004*/ 	.word	0xffffffff
	.align		4
        /*0008*/ 	.word	0x00000000
	.align		4
        /*000c*/ 	.word	0xfffffffe
	.align		4
        /*0010*/ 	.word	0x00000000
	.align		4
        /*0014*/ 	.word	0xfffffffd
	.align		4
        /*0018*/ 	.word	0x00000000
	.align		4
        /*001c*/ 	.word	0xfffffffc


//--------------------- .text._Z6kernelPdi        --------------------------
	.section	.text._Z6kernelPdi,"ax",@progbits
	.align	128
        .global         _Z6kernelPdi
        .type           _Z6kernelPdi,@function
        .size           _Z6kernelPdi,(.L_x_8 - _Z6kernelPdi)
        .other          _Z6kernelPdi,@"STO_CUDA_ENTRY STV_DEFAULT"
_Z6kernelPdi:
.text._Z6kernelPdi:
[----:B------:R-:W-:Y:S01]  /*0000*/  LDC R1, c[0x0][0x37c] ;  /* 0x0000df00ff017b82 */ /* 0x000fe20000000800 */
[----:B------:R-:W0:Y:S07]  /*0010*/  S2R R5, SR_TID.X ;  /* 0x0000000000057919 */ /* 0x000e2e0000002100 */
[----:B------:R-:W0:Y:S01]  /*0020*/  LDC.64 R2, c[0x0][0x380] ;  /* 0x0000e000ff027b82 */ /* 0x000e220000000a00 */
[----:B------:R-:W1:Y:S01]  /*0030*/  LDCU UR6, c[0x0][0x388] ;  /* 0x00007100ff0677ac */ /* 0x000e620008000800 */
[----:B------:R-:W-:Y:S01]  /*0040*/  IMAD.MOV.U32 R4, RZ, RZ, 0x51eb851f ;  /* 0x51eb851fff047424 */ /* 0x000fe200078e00ff */
[----:B------:R-:W2:Y:S01]  /*0050*/  LDCU.64 UR8, c[0x0][0x358] ;  /* 0x00006b00ff0877ac */ /* 0x000ea20008000a00 */
[----:B-1----:R-:W-:Y:S01]  /*0060*/  ISETP.NE.AND P0, PT, RZ, UR6, PT ;  /* 0x00000006ff007c0c */ /* 0x002fe2000bf05270 */
[----:B0-----:R-:W-:-:S04]  /*0070*/  IMAD.WIDE.U32 R2, R5, 0x8, R2 ;  /* 0x0000000805027825 */ /* 0x001fc800078e0002 */
[----:B------:R-:W-:-:S05]  /*0080*/  IMAD.MOV.U32 R5, RZ, RZ, 0x40091eb8 ;  /* 0x40091eb8ff057424 */ /* 0x000fca00078e00ff */
[----:B--2---:R0:W-:Y:S03]  /*0090*/  STG.E.64 desc[UR8][R2.64], R4 ;  /* 0x0000000402007986 */ /* 0x0041e6000c101b08 */
[----:B------:R-:W-:Y:S05]  /*00a0*/  @!P0 EXIT ;  /* 0x000000000000894d */ /* 0x000fea0003800000 */
[----:B------:R-:W-:Y:S01]  /*00b0*/  UISETP.GE.U32.AND UP0, UPT, UR6, 0x4, UPT ;  /* 0x000000040600788c */ /* 0x000fe2000bf06070 */
[----:B------:R-:W-:Y:S02]  /*00c0*/  HFMA2 R6, -RZ, RZ, 47.34375, -7.8141689300537109375e-05 ;  /* 0x51eb851fff067431 */ /* 0x000fe400000001ff */
[----:B------:R-:W-:Y:S01]  /*00d0*/  IMAD.MOV.U32 R7, RZ, RZ, 0x40091eb8 ;  /* 0x40091eb8ff077424 */ /* 0x000fe200078e00ff */
[----:B------:R-:W-:Y:S01]  /*00e0*/  ULOP3.LUT UR5, UR6, 0x3, URZ, 0xc0, !UPT ;  /* 0x0000000306057892 */ /* 0x000fe2000f8ec0ff */
[----:B------:R-:W-:-:S04]  /*00f0*/  UMOV UR4, URZ ;  /* 0x000000ff00047c82 */ /* 0x000fc80008000000 */
[----:B------:R-:W-:Y:S07]  /*0100*/  BRA.U !UP0, `(.L_x_0) ;  /* 0x00000005089c7547 */ /* 0x000fee000b800000 */
[----:B------:R-:W-:Y:S01]  /*0110*/  ULOP3.LUT UR4, UR6, 0xfffffffc, URZ, 0xc0, !UPT ;  /* 0xfffffffc06047892 */ /* 0x000fe2000f8ec0ff */
[----:B0-----:R-:W-:Y:S02]  /*0120*/  CS2R R4, SRZ ;  /* 0x0000000000047805 */ /* 0x001fe4000001ff00 */
[----:B------:R-:W-:Y:S01]  /*0130*/  MOV R6, 0x51eb851f ;  /* 0x51eb851f00067802 */ /* 0x000fe20000000f00 */
[----:B------:R-:W-:Y:S01]  /*0140*/  UMOV UR7, 0x1 ;  /* 0x0000000100077882 */ /* 0x000fe20000000000 */
[----:B------:R-:W-:Y:S01]  /*0150*/  UIADD3 UR6, UPT, UPT, -UR4, URZ, URZ ;  /* 0x000000ff04067290 */ /* 0x000fe2000fffe1ff */
[----:B------:R-:W-:-:S03]  /*0160*/  MOV R7, 0x40091eb8 ;  /* 0x40091eb800077802 */ /* 0x000fc60000000f00 */
[----:B------:R-:W-:-:S09]  /*0170*/  UISETP.GE.AND UP0, UPT, UR6, URZ, UPT ;  /* 0x000000ff0600728c */ /* 0x000fd2000bf06270 */
[----:B------:R-:W-:Y:S05]  /*0180*/  BRA.U UP0, `(.L_x_1) ;  /* 0x0000000500447547 */ /* 0x000fea000b800000 */
[----:B------:R-:W-:Y:S02]  /*0190*/  UIADD3 UR10, UPT, UPT, -UR6, URZ, URZ ;  /* 0x000000ff060a7290 */ /* 0x000fe4000fffe1ff */
[----:B------:R-:W-:Y:S02]  /*01a0*/  UPLOP3.LUT UP0, UPT, UPT, UPT, UPT, 0x80, 0x8 ;  /* 0x000000000008789c */ /* 0x000fe40003f0f070 */
[----:B------:R-:W-:-:S09]  /*01b0*/  UISETP.GT.AND UP1, UPT, UR10, 0xc, UPT ;  /* 0x0000000c0a00788c */ /* 0x000fd2000bf24270 */
[----:B------:R-:W-:Y:S05]  /*01c0*/  BRA.U !UP1, `(.L_x_2) ;  /* 0x0000000109c07547 */ /* 0x000fea000b800000 */
[----:B------:R-:W-:-:S11]  /*01d0*/  UPLOP3.LUT UP0, UPT, UPT, UPT, UPT, 0x40, 0x4 ;  /* 0x000000000004789c */ /* 0x000fd60003f0e870 */
.L_x_3:
[----:B------:R-:W-:Y:S02]  /*01e0*/  UIADD3 UR11, UPT, UPT, UR7, 0x1, URZ ;  /* 0x00000001070b7890 */ /* 0x000fe4000fffe0ff */
[----:B------:R-:W0:Y:S01]  /*01f0*/  I2F.F64.U32 R8, UR7 ;  /* 0x0000000700087d12 */ /* 0x000e220008201800 */
[C---:B------:R-:W-:Y:S01]  /*0200*/  DMUL R6, R4.reuse, R6 ;  /* 0x0000000604067228 */ /* 0x040fe20000000000 */
[----:B------:R-:W-:Y:S01]  /*0210*/  UIADD3 UR10, UPT, UPT, UR7, 0x2, URZ ;  /* 0x00000002070a7890 */ /* 0x000fe2000fffe0ff */
[----:B------:R-:W-:Y:S01]  /*0220*/  DADD R4, R4, 4 ;  /* 0x4010000004047429 */ /* 0x000fe20000000000 */
[----:B------:R-:W-:-:S04]  /*0230*/  UIADD3 UR6, UPT, UPT, UR6, 0x10, URZ ;  /* 0x0000001006067890 */ /* 0x000fc8000fffe0ff */
[----:B------:R-:W1:Y:S01]  /*0240*/  I2F.F64.U32 R10, UR11 ;  /* 0x0000000b000a7d12 */ /* 0x000e620008201800 */
[----:B------:R-:W-:Y:S02]  /*0250*/  UIADD3 UR11, UPT, UPT, UR7, 0x5, URZ ;  /* 0x00000005070b7890 */ /* 0x000fe4000fffe0ff */
[----:B------:R-:W-:Y:S01]  /*0260*/  UISETP.GE.AND UP1, UPT, UR6, -0xc, UPT ;  /* 0xfffffff40600788c */ /* 0x000fe2000bf26270 */
[----:B0-----:R-:W-:-:S04]  /*0270*/  DMUL R6, R6, R8 ;  /* 0x0000000806067228 */ /* 0x001fc80000000000 */
[----:B------:R-:W0:Y:S01]  /*0280*/  I2F.F64.U32 R8, UR10 ;  /* 0x0000000a00087d12 */ /* 0x000e220008201800 */
[----:B------:R-:W-:-:S03]  /*0290*/  UIADD3 UR10, UPT, UPT, UR7, 0x4, URZ ;  /* 0x00000004070a7890 */ /* 0x000fc6000fffe0ff */
[----:B-1----:R-:W-:-:S04]  /*02a0*/  DMUL R6, R6, R10 ;  /* 0x0000000a06067228 */ /* 0x002fc80000000000 */
[----:B------:R-:W-:Y:S01]  /*02b0*/  I2F.F64.U32 R10, UR11 ;  /* 0x0000000b000a7d12 */ /* 0x000fe20008201800 */
[----:B------:R-:W-:-:S03]  /*02c0*/  UIADD3 UR11, UPT, UPT, UR7, 0x9, URZ ;  /* 0x00000009070b7890 */ /* 0x000fc6000fffe0ff */
[----:B0-----:R-:W-:-:S04]  /*02d0*/  DMUL R6, R6, R8 ;  /* 0x0000000806067228 */ /* 0x001fc80000000000 */
[----:B------:R-:W0:Y:S01]  /*02e0*/  I2F.F64.U32 R8, UR10 ;  /* 0x0000000a00087d12 */ /* 0x000e220008201800 */
[----:B------:R-:W-:-:S03]  /*02f0*/  UIADD3 UR10, UPT, UPT, UR7, 0x6, URZ ;  /* 0x00000006070a7890 */ /* 0x000fc6000fffe0ff */
[----:B------:R-:W-:Y:S02]  /*0300*/  DMUL R6, R6, R4 ;  /* 0x0000000406067228 */ /* 0x000fe40000000000 */
[----:B------:R-:W-:-:S06]  /*0310*/  DADD R4, R4, 4 ;  /* 0x4010000004047429 */ /* 0x000fcc0000000000 */
[----:B0-----:R-:W-:Y:S01]  /*0320*/  DMUL R6, R6, R8 ;  /* 0x0000000806067228 */ /* 0x001fe20000000000 */
[----:B------:R-:W0:Y:S01]  /*0330*/  I2F.F64.U32 R8, UR10 ;  /* 0x0000000a00087d12 */ /* 0x000e220008201800 */
[----:B------:R-:W-:-:S06]  /*0340*/  UIADD3 UR10, UPT, UPT, UR7, 0x8, URZ ;  /* 0x00000008070a7890 */ /* 0x000fcc000fffe0ff */
[----:B------:R-:W-:Y:S01]  /*0350*/  DMUL R6, R6, R10 ;  /* 0x0000000a06067228 */ /* 0x000fe20000000000 */
[----:B------:R-:W-:Y:S01]  /*0360*/  I2F.F64.U32 R10, UR11 ;  /* 0x0000000b000a7d12 */ /* 0x000fe20008201800 */
[----:B------:R-:W-:-:S06]  /*0370*/  UIADD3 UR11, UPT, UPT, UR7, 0xd, URZ ;  /* 0x0000000d070b7890 */ /* 0x000fcc000fffe0ff */
[----:B0-----:R-:W-:Y:S01]  /*0380*/  DMUL R6, R6, R8 ;  /* 0x0000000806067228 */ /* 0x001fe20000000000 */
[----:B------:R-:W0:Y:S01]  /*0390*/  I2F.F64.U32 R8, UR10 ;  /* 0x0000000a00087d12 */ /* 0x000e220008201800 */
[----:B------:R-:W-:-:S06]  /*03a0*/  UIADD3 UR10, UPT, UPT, UR7, 0xa, URZ ;  /* 0x0000000a070a7890 */ /* 0x000fcc000fffe0ff */
[----:B------:R-:W-:Y:S02]  /*03b0*/  DMUL R6, R6, R4 ;  /* 0x0000000406067228 */ /* 0x000fe40000000000 */
[----:B------:R-:W-:-:S06]  /*03c0*/  DADD R4, R4, 4 ;  /* 0x4010000004047429 */ /* 0x000fcc0000000000 */
[----:B0-----:R-:W-:Y:S01]  /*03d0*/  DMUL R6, R6, R8 ;  /* 0x0000000806067228 */ /* 0x001fe20000000000 */
[----:B------:R-:W0:Y:S01]  /*03e0*/  I2F.F64.U32 R8, UR10 ;  /* 0x0000000a00087d12 */ /* 0x000e220008201800 */
[----:B------:R-:W-:-:S06]  /*03f0*/  UIADD3 UR10, UPT, UPT, UR7, 0xc, URZ ;  /* 0x0000000c070a7890 */ /* 0x000fcc000fffe0ff */
[----:B------:R-:W-:Y:S01]  /*0400*/  DMUL R6, R6, R10 ;  /* 0x0000000a06067228 */ /* 0x000fe20000000000 */
[----:B------:R-:W-:Y:S07]  /*0410*/  I2F.F64.U32 R10, UR11 ;  /* 0x0000000b000a7d12 */ /* 0x000fee0008201800 */
[----:B0-----:R-:W-:Y:S01]  /*0420*/  DMUL R6, R6, R8 ;  /* 0x0000000806067228 */ /* 0x001fe20000000000 */
[----:B------:R-:W0:Y:S01]  /*0430*/  I2F.F64.U32 R8, UR10 ;  /* 0x0000000a00087d12 */ /* 0x000e220008201800 */
[----:B------:R-:W-:-:S02]  /*0440*/  UIADD3 UR10, UPT, UPT, UR7, 0xe, URZ ;  /* 0x0000000e070a7890 */ /* 0x000fc4000fffe0ff */
[----:B------:R-:W-:-:S04]  /*0450*/  UIADD3 UR7, UPT, UPT, UR7, 0x10, URZ ;  /* 0x0000001007077890 */ /* 0x000fc8000fffe0ff */
[----:B------:R-:W-:Y:S02]  /*0460*/  DMUL R6, R6, R4 ;  /* 0x0000000406067228 */ /* 0x000fe40000000000 */
[----:B------:R-:W-:-:S06]  /*0470*/  DADD R4, R4, 4 ;  /* 0x4010000004047429 */ /* 0x000fcc0000000000 */
[----:B0-----:R-:W-:Y:S01]  /*0480*/  DMUL R6, R6, R8 ;  /* 0x0000000806067228 */ /* 0x001fe20000000000 */
[----:B------:R-:W0:Y:S07]  /*0490*/  I2F.F64.U32 R8, UR10 ;  /* 0x0000000a00087d12 */ /* 0x000e2e0008201800 */
[----:B------:R-:W-:-:S08]  /*04a0*/  DMUL R6, R6, R10 ;  /* 0x0000000a06067228 */ /* 0x000fd00000000000 */
[----:B0-----:R-:W-:Y:S01]  /*04b0*/  DMUL R6, R6, R8 ;  /* 0x0000000806067228 */ /* 0x001fe20000000000 */
[----:B------:R-:W-:Y:S10]  /*04c0*/  BRA.U !UP1, `(.L_x_3) ;  /* 0xfffffffd09447547 */ /* 0x000ff4000b83ffff */
.L_x_2:
[----:B------:R-:W-:-:S04]  /*04d0*/  UIADD3 UR10, UPT, UPT, -UR6, URZ, URZ ;  /* 0x000000ff060a7290 */ /* 0x000fc8000fffe1ff */
[----:B------:R-:W-:-:S09]  /*04e0*/  UISETP.GT.AND UP1, UPT, UR10, 0x4, UPT ;  /* 0x000000040a00788c */ /* 0x000fd2000bf24270 */
[----:B------:R-:W-:Y:S05]  /*04f0*/  BRA.U !UP1, `(.L_x_4) ;  /* 0x0000000109607547 */ /* 0x000fea000b800000 */
[----:B------:R-:W-:Y:S02]  /*0500*/  UIADD3 UR11, UPT, UPT, UR7, 0x1, URZ ;  /* 0x00000001070b7890 */ /* 0x000fe4000fffe0ff */
[----:B------:R-:W0:Y:S01]  /*0510*/  I2F.F64.U32 R8, UR7 ;  /* 0x0000000700087d12 */ /* 0x000e220008201800 */
[----:B------:R-:W-:Y:S01]  /*0520*/  DMUL R6, R6, R4 ;  /* 0x0000000406067228 */ /* 0x000fe20000000000 */
[----:B------:R-:W-:Y:S01]  /*0530*/  UIADD3 UR10, UPT, UPT, UR7, 0x2, URZ ;  /* 0x00000002070a7890 */ /* 0x000fe2000fffe0ff */
[----:B------:R-:W-:Y:S01]  /*0540*/  DADD R4, R4, 4 ;  /* 0x4010000004047429 */ /* 0x000fe20000000000 */
[----:B------:R-:W-:Y:S02]  /*0550*/  UPLOP3.LUT UP0, UPT, UPT, UPT, UPT, 0x40, 0x4 ;  /* 0x000000000004789c */ /* 0x000fe40003f0e870 */
[----:B------:R-:W-:Y:S02]  /*0560*/  UIADD3 UR6, UPT, UPT, UR6, 0x8, URZ ;  /* 0x0000000806067890 */ /* 0x000fe4000fffe0ff */
[----:B------:R-:W1:Y:S01]  /*0570*/  I2F.F64.U32 R10, UR11 ;  /* 0x0000000b000a7d12 */ /* 0x000e620008201800 */
[----:B------:R-:W-:Y:S01]  /*0580*/  UIADD3 UR11, UPT, UPT, UR7, 0x5, URZ ;  /* 0x00000005070b7890 */ /* 0x000fe2000fffe0ff */
[----:B0-----:R-:W-:-:S06]  /*0590*/  DMUL R6, R6, R8 ;  /* 0x0000000806067228 */ /* 0x001fcc0000000000 */
[----:B------:R-:W0:Y:S01]  /*05a0*/  I2F.F64.U32 R8, UR10 ;  /* 0x0000000a00087d12 */ /* 0x000e220008201800 */
[----:B------:R-:W-:Y:S01]  /*05b0*/  UIADD3 UR10, UPT, UPT, UR7, 0x4, URZ ;  /* 0x00000004070a7890 */ /* 0x000fe2000fffe0ff */
[----:B-1----:R-:W-:-:S06]  /*05c0*/  DMUL R6, R6, R10 ;  /* 0x0000000a06067228 */ /* 0x002fcc0000000000 */
[----:B------:R-:W-:Y:S02]  /*05d0*/  I2F.F64.U32 R10, UR11 ;  /* 0x0000000b000a7d12 */ /* 0x000fe40008201800 */
[----:B0-----:R-:W-:-:S06]  /*05e0*/  DMUL R6, R6, R8 ;  /* 0x0000000806067228 */ /* 0x001fcc0000000000 */
[----:B------:R-:W0:Y:S01]  /*05f0*/  I2F.F64.U32 R8, UR10 ;  /* 0x0000000a00087d12 */ /* 0x000e220008201800 */
[----:B------:R-:W-:Y:S02]  /*0600*/  UIADD3 UR10, UPT, UPT, UR7, 0x6, URZ ;  /* 0x00000006070a7890 */ /* 0x000fe4000fffe0ff */
[----:B------:R-:W-:Y:S01]  /*0610*/  UIADD3 UR7, UPT, UPT, UR7, 0x8, URZ ;  /* 0x0000000807077890 */ /* 0x000fe2000fffe0ff */
[----:B------:R-:W-:Y:S02]  /*0620*/  DMUL R6, R6, R4 ;  /* 0x0000000406067228 */ /* 0x000fe40000000000 */
[----:B------:R-:W-:-:S06]  /*0630*/  DADD R4, R4, 4 ;  /* 0x4010000004047429 */ /* 0x000fcc0000000000 */
[----:B0-----:R-:W-:Y:S01]  /*0640*/  DMUL R6, R6, R8 ;  /* 0x0000000806067228 */ /* 0x001fe20000000000 */
[----:B------:R-:W0:Y:S07]  /*0650*/  I2F.F64.U32 R8, UR10 ;  /* 0x0000000a00087d12 */ /* 0x000e2e0008201800 */
[----:B------:R-:W-:-:S08]  /*0660*/  DMUL R6, R6, R10 ;  /* 0x0000000a06067228 */ /* 0x000fd00000000000 */
[----:B0-----:R-:W-:-:S11]  /*0670*/  DMUL R6, R6, R8 ;  /* 0x0000000806067228 */ /* 0x001fd60000000000 */
.L_x_4:
[----:B------:R-:W-:-:S09]  /*0680*/  UISETP.NE.OR UP0, UPT, UR6, URZ, UP0 ;  /* 0x000000ff0600728c */ /* 0x000fd20008705670 */
[----:B------:R-:W-:Y:S05]  /*0690*/  BRA.U !UP0, `(.L_x_0) ;  /* 0x0000000108387547 */ /* 0x000fea000b800000 */
.L_x_1:
[----:B------:R-:W-:Y:S02]  /*06a0*/  UIADD3 UR11, UPT, UPT, UR7, 0x1, URZ ;  /* 0x00000001070b7890 */ /* 0x000fe4000fffe0ff */
[----:B------:R-:W0:Y:S01]  /*06b0*/  I2F.F64.U32 R8, UR7 ;  /* 0x0000000700087d12 */ /* 0x000e220008201800 */
[C---:B------:R-:W-:Y:S01]  /*06c0*/  DMUL R6, R4.reuse, R6 ;  /* 0x0000000604067228 */ /* 0x040fe20000000000 */
[----:B------:R-:W-:Y:S01]  /*06d0*/  UIADD3 UR10, UPT, UPT, UR7, 0x2, URZ ;  /* 0x00000002070a7890 */ /* 0x000fe2000fffe0ff */
[----:B------:R-:W-:Y:S01]  /*06e0*/  DADD R4, R4, 4 ;  /* 0x4010000004047429 */ /* 0x000fe20000000000 */
[----:B------:R-:W-:Y:S02]  /*06f0*/  UIADD3 UR6, UPT, UPT, UR6, 0x4, URZ ;  /* 0x0000000406067890 */ /* 0x000fe4000fffe0ff */
[----:B------:R-:W-:Y:S02]  /*0700*/  UIADD3 UR7, UPT, UPT, UR7, 0x4, URZ ;  /* 0x0000000407077890 */ /* 0x000fe4000fffe0ff */
[----:B------:R-:W1:Y:S01]  /*0710*/  I2F.F64.U32 R10, UR11 ;  /* 0x0000000b000a7d12 */ /* 0x000e620008201800 */
[----:B------:R-:W-:Y:S01]  /*0720*/  UISETP.NE.AND UP0, UPT, UR6, URZ, UPT ;  /* 0x000000ff0600728c */ /* 0x000fe2000bf05270 */
[----:B0-----:R-:W-:-:S06]  /*0730*/  DMUL R6, R6, R8 ;  /* 0x0000000806067228 */ /* 0x001fcc0000000000 */
[----:B------:R-:W0:Y:S02]  /*0740*/  I2F.F64.U32 R8, UR10 ;  /* 0x0000000a00087d12 */ /* 0x000e240008201800 */
[----:B-1----:R-:W-:-:S08]  /*0750*/  DMUL R6, R6, R10 ;  /* 0x0000000a06067228 */ /* 0x002fd00000000000 */
[----:B0-----:R-:W-:Y:S01]  /*0760*/  DMUL R6, R6, R8 ;  /* 0x0000000806067228 */ /* 0x001fe20000000000 */
[----:B------:R-:W-:Y:S10]  /*0770*/  BRA.U UP0, `(.L_x_1) ;  /* 0xfffffffd00c87547 */ /* 0x000ff4000b83ffff */
.L_x_0:
[----:B------:R-:W-:-:S09]  /*0780*/  UISETP.NE.AND UP0, UPT, UR5, URZ, UPT ;  /* 0x000000ff0500728c */ /* 0x000fd2000bf05270 */
[----:B------:R-:W-:Y:S05]  /*0790*/  BRA.U !UP0, `(.L_x_5) ;  /* 0x00000001081c7547 */ /* 0x000fea000b800000 */
[----:B------:R-:W-:-:S12]  /*07a0*/  UIADD3 UR5, UPT, UPT, -UR5, URZ, URZ ;  /* 0x000000ff05057290 */ /* 0x000fd8000fffe1ff */
.L_x_6:
[----:B0-----:R-:W0:Y:S01]  /*07b0*/  I2F.F64.U32 R4, UR4 ;  /* 0x0000000400047d12 */ /* 0x001e220008201800 */
[----:B------:R-:W-:Y:S02]  /*07c0*/  UIADD3 UR5, UPT, UPT, UR5, 0x1, URZ ;  /* 0x0000000105057890 */ /* 0x000fe4000fffe0ff */
[----:B------:R-:W-:Y:S02]  /*07d0*/  UIADD3 UR4, UPT, UPT, UR4, 0x1, URZ ;  /* 0x0000000104047890 */ /* 0x000fe4000fffe0ff */
[----:B------:R-:W-:Y:S01]  /*07e0*/  UISETP.NE.AND UP0, UPT, UR5, URZ, UPT ;  /* 0x000000ff0500728c */ /* 0x000fe2000bf05270 */
[----:B0-----:R-:W-:-:S08]  /*07f0*/  DMUL R6, R4, R6 ;  /* 0x0000000604067228 */ /* 0x001fd00000000000 */
[----:B------:R-:W-:Y:S05]  /*0800*/  BRA.U UP0, `(.L_x_6) ;  /* 0xfffffffd00e87547 */ /* 0x000fea000b83ffff */
.L_x_5:
[----:B------:R-:W-:Y:S01]  /*0810*/  STG.E.64 desc[UR8][R2.64], R6 ;  /* 0x0000000602007986 */ /* 0x000fe2000c101b08 */
[----:B------:R-:W-:Y:S05]  /*0820*/  EXIT ;  /* 0x000000000000794d */ /* 0x000fea0003800000 */
.L_x_7:
[----:B------:R-:W-:-:S00]  /*0830*/  BRA `(.L_x_7) ;  /* 0xfffffffc00fc7947 */ /* 0x000fc0000383ffff */
[----:B------:R-:W-:-:S00]  /*0840*/  NOP ;  /* 0x0000000000007918 */ /* 0x000fc00000000000 */
        /* <DEDUP_REMOVED lines=11> */
.L_x_8:


//--------------------- .nv.shared.reserved.0     --------------------------
	.section	.nv.shared.reserved.0,"aw",@nobits
	.weak		__nv_reservedSMEM_offset_0_alias
	.size		__nv_reservedSMEM_offset_0_alias, 0, 64
	.other		__nv_reservedSMEM_offset_0_alias,@"STO_CUDA_RESERVED_SHARED STV_DEFAULT"
__nv_reservedSMEM_offset_0_alias:
	.zero		0
	.zero		64


//--------------------- .nv.constant0._Z6kernelPdi --------------------------
	.section	.nv.constant0._Z6kernelPdi,"a",@progbits
	.sectionflags	@""
	.align	4
.nv.constant0._Z6kernelPdi:
	.zero		908


//--------------------- SYMBOLS --------------------------

	.type		.nv.reservedSmem.offset0,@object
	.size		.nv.reservedSmem.offset0,0x4
